	.headerflags	@"EF_CUDA_TEXMODE_UNIFIED EF_CUDA_64BIT_ADDRESS EF_CUDA_ACCELERATORS EF_CUDA_SM90 EF_CUDA_VIRTUAL_SM(EF_CUDA_SM90)"
	.elftype	@"ET_EXEC"


//--------------------- .nv.info                  --------------------------
	.section	.nv.info,"",@"SHT_CUDA_INFO"
	.align	4


	//----- nvinfo : EIATTR_REGCOUNT
	.align		4
        /*0000*/ 	.byte	0x04, 0x2f
        /*0002*/ 	.short	(.L_3 - .L_2)
	.align		4
.L_2:
        /*0004*/ 	.word	index@(triton_poi_fused__native_batch_norm_legit_no_training_add_convolution_relu_15)
        /*0008*/ 	.word	0x00000016


	//----- nvinfo : EIATTR_MIN_STACK_SIZE
	.align		4
.L_3:
        /*000c*/ 	.byte	0x04, 0x12
        /*000e*/ 	.short	(.L_5 - .L_4)
	.align		4
.L_4:
        /*0010*/ 	.word	index@(triton_poi_fused__native_batch_norm_legit_no_training_add_convolution_relu_15)
        /*0014*/ 	.word	0x00000000


	//----- nvinfo : EIATTR_FRAME_SIZE
	.align		4
.L_5:
        /*0018*/ 	.byte	0x04, 0x11
        /*001a*/ 	.short	(.L_7 - .L_6)
	.align		4
.L_6:
        /*001c*/ 	.word	index@(triton_poi_fused__native_batch_norm_legit_no_training_add_convolution_relu_15)
        /*0020*/ 	.word	0x00000000


	//----- nvinfo : EIATTR_MIN_STACK_SIZE
	.align		4
.L_7:
        /*0024*/ 	.byte	0x04, 0x12
        /*0026*/ 	.short	(.L_9 - .L_8)
	.align		4
.L_8:
        /*0028*/ 	.word	index@(triton_poi_fused__native_batch_norm_legit_no_training_add_convolution_relu_15)
        /*002c*/ 	.word	0x00000000
.L_9:


//--------------------- .nv.info.triton_poi_fused__native_batch_norm_legit_no_training_add_convolution_relu_15 --------------------------
	.section	.nv.info.triton_poi_fused__native_batch_norm_legit_no_training_add_convolution_relu_15,"",@"SHT_CUDA_INFO"
	.sectionflags	@""
	.align	4


	//----- nvinfo : EIATTR_CUDA_API_VERSION
	.align		4
        /*0000*/ 	.byte	0x04, 0x37
        /*0002*/ 	.short	(.L_11 - .L_10)
.L_10:
        /*0004*/ 	.word	0x0000007c


	//----- nvinfo : EIATTR_KPARAM_INFO
	.align		4
.L_11:
        /*0008*/ 	.byte	0x04, 0x17
        /*000a*/ 	.short	(.L_13 - .L_12)
.L_12:
        /*000c*/ 	.word	0x00000000
        /*0010*/ 	.short	0x0008
        /*0012*/ 	.short	0x0040
        /*0014*/ 	.byte	0x00, 0xf0, 0x11, 0x00


	//----- nvinfo : EIATTR_KPARAM_INFO
	.align		4
.L_13:
        /*0018*/ 	.byte	0x04, 0x17
        /*001a*/ 	.short	(.L_15 - .L_14)
.L_14:
        /*001c*/ 	.word	0x00000000
        /*0020*/ 	.short	0x0007
        /*0022*/ 	.short	0x0038
        /*0024*/ 	.byte	0x00, 0xf4, 0x21, 0x00


	//----- nvinfo : EIATTR_KPARAM_INFO
	.align		4
.L_15:
        /*0028*/ 	.byte	0x04, 0x17
        /*002a*/ 	.short	(.L_17 - .L_16)
.L_16:
        /*002c*/ 	.word	0x00000000
        /*0030*/ 	.short	0x0006
        /*0032*/ 	.short	0x0030
        /*0034*/ 	.byte	0x00, 0xf4, 0x21, 0x00


	//----- nvinfo : EIATTR_KPARAM_INFO
	.align		4
.L_17:
        /*0038*/ 	.byte	0x04, 0x17
        /*003a*/ 	.short	(.L_19 - .L_18)
.L_18:
        /*003c*/ 	.word	0x00000000
        /*0040*/ 	.short	0x0005
        /*0042*/ 	.short	0x0028
        /*0044*/ 	.byte	0x00, 0xf4, 0x21, 0x00


	//----- nvinfo : EIATTR_KPARAM_INFO
	.align		4
.L_19:
        /*0048*/ 	.byte	0x04, 0x17
        /*004a*/ 	.short	(.L_21 - .L_20)
.L_20:
        /*004c*/ 	.word	0x00000000
        /*0050*/ 	.short	0x0004
        /*0052*/ 	.short	0x0020
        /*0054*/ 	.byte	0x00, 0xf4, 0x21, 0x00


	//----- nvinfo : EIATTR_KPARAM_INFO
	.align		4
.L_21:
        /*0058*/ 	.byte	0x04, 0x17
        /*005a*/ 	.short	(.L_23 - .L_22)
.L_22:
        /*005c*/ 	.word	0x00000000
        /*0060*/ 	.short	0x0003
        /*0062*/ 	.short	0x0018
        /*0064*/ 	.byte	0x00, 0xf4, 0x21, 0x00


	//----- nvinfo : EIATTR_KPARAM_INFO
	.align		4
.L_23:
        /*0068*/ 	.byte	0x04, 0x17
        /*006a*/ 	.short	(.L_25 - .L_24)
.L_24:
        /*006c*/ 	.word	0x00000000
        /*0070*/ 	.short	0x0002
        /*0072*/ 	.short	0x0010
        /*0074*/ 	.byte	0x00, 0xf4, 0x21, 0x00


	//----- nvinfo : EIATTR_KPARAM_INFO
	.align		4
.L_25:
        /*0078*/ 	.byte	0x04, 0x17
        /*007a*/ 	.short	(.L_27 - .L_26)
.L_26:
        /*007c*/ 	.word	0x00000000
        /*0080*/ 	.short	0x0001
        /*0082*/ 	.short	0x0008
        /*0084*/ 	.byte	0x00, 0xf4, 0x21, 0x00


	//----- nvinfo : EIATTR_KPARAM_INFO
	.align		4
.L_27:
        /*0088*/ 	.byte	0x04, 0x17
        /*008a*/ 	.short	(.L_29 - .L_28)
.L_28:
        /*008c*/ 	.word	0x00000000
        /*0090*/ 	.short	0x0000
        /*0092*/ 	.short	0x0000
        /*0094*/ 	.byte	0x00, 0xf4, 0x21, 0x00


	//----- nvinfo : EIATTR_SPARSE_MMA_MASK
	.align		4
.L_29:
        /*0098*/ 	.byte	0x03, 0x50
        /*009a*/ 	.short	0x0000


	//----- nvinfo : EIATTR_MAXREG_COUNT
	.align		4
        /*009c*/ 	.byte	0x03, 0x1b
        /*009e*/ 	.short	0x00ff


	//----- nvinfo : EIATTR_EXIT_INSTR_OFFSETS
	.align		4
        /*00a0*/ 	.byte	0x04, 0x1c
        /*00a2*/ 	.short	(.L_31 - .L_30)


	//   ....[0]....
.L_30:
        /*00a4*/ 	.word	0x000003f0


	//----- nvinfo : EIATTR_REQNTID
	.align		4
.L_31:
        /*00a8*/ 	.byte	0x04, 0x10
        /*00aa*/ 	.short	(.L_33 - .L_32)
.L_32:
        /*00ac*/ 	.word	0x00000080
        /*00b0*/ 	.word	0x00000001
        /*00b4*/ 	.word	0x00000001


	//----- nvinfo : EIATTR_CBANK_PARAM_SIZE
	.align		4
.L_33:
        /*00b8*/ 	.byte	0x03, 0x19
        /*00ba*/ 	.short	0x0044


	//----- nvinfo : EIATTR_PARAM_CBANK
	.align		4
        /*00bc*/ 	.byte	0x04, 0x0a
        /*00be*/ 	.short	(.L_35 - .L_34)
	.align		4
.L_34:
        /*00c0*/ 	.word	index@(.nv.constant0.triton_poi_fused__native_batch_norm_legit_no_training_add_convolution_relu_15)
        /*00c4*/ 	.short	0x0210
        /*00c6*/ 	.short	0x0044


	//----- nvinfo : EIATTR_SW_WAR
	.align		4
.L_35:
        /*00c8*/ 	.byte	0x04, 0x36
        /*00ca*/ 	.short	(.L_37 - .L_36)
.L_36:
        /*00cc*/ 	.word	0x00000008
.L_37:


//--------------------- .nv.callgraph             --------------------------
	.section	.nv.callgraph,"",@"SHT_CUDA_CALLGRAPH"
	.align	4
	.sectionentsize	8
	.align		4
        /*0000*/ 	.word	0x00000000
	.align		4
        /*0004*/ 	.word	0xffffffff
	.align		4
        /*0008*/ 	.word	0x00000000
	.align		4
        /*000c*/ 	.word	0xfffffffe
	.align		4
        /*0010*/ 	.word	0x00000000
	.align		4
        /*0014*/ 	.word	0xfffffffd
	.align		4
        /*0018*/ 	.word	0x00000000
	.align		4
        /*001c*/ 	.word	0xfffffffc


//--------------------- .nv.constant4             --------------------------
	.section	.nv.constant4,"a",@progbits
	.align	8
	.align		8
.nv.constant4:
        /*0000*/ 	.dword	_$_str
	.align		8
        /*0008*/ 	.dword	_$_str_$_2


//--------------------- .text.triton_poi_fused__native_batch_norm_legit_no_training_add_convolution_relu_15 --------------------------
	.section	.text.triton_poi_fused__native_batch_norm_legit_no_training_add_convolution_relu_15,"ax",@progbits
	.align	128
        .global         triton_poi_fused__native_batch_norm_legit_no_training_add_convolution_relu_15
        .type           triton_poi_fused__native_batch_norm_legit_no_training_add_convolution_relu_15,@function
        .size           triton_poi_fused__native_batch_norm_legit_no_training_add_convolution_relu_15,(.L_x_1 - triton_poi_fused__native_batch_norm_legit_no_training_add_convolution_relu_15)
        .other          triton_poi_fused__native_batch_norm_legit_no_training_add_convolution_relu_15,@"STO_CUDA_ENTRY STV_DEFAULT"
triton_poi_fused__native_batch_norm_legit_no_training_add_convolution_relu_15:
.text.triton_poi_fused__native_batch_norm_legit_no_training_add_convolution_relu_15:
[----:B------:R-:W-:Y:S01]  /*0000*/  LDC R1, c[0x0][0x28] ;  /* 0x00000a00ff017b82 */ /* 0x000fe20000000800 */
[----:B------:R-:W1:Y:S07]  /*0010*/  S2R R0, SR_TID.X ;  /* 0x0000000000007919 */ /* 0x000e6e0000002100 */
[----:B------:R-:W2:Y:S01]  /*0020*/  LDC.64 R16, c[0x0][0x230] ;  /* 0x00008c00ff107b82 */ /* 0x000ea20000000a00 */
[----:B------:R-:W-:Y:S01]  /*0030*/  ULDC.64 UR4, c[0x0][0x208] ;  /* 0x0000820000047ab9 */ /* 0x000fe20000000a00 */
[----:B------:R-:W3:Y:S06]  /*0040*/  S2R R5, SR_CTAID.X ;  /* 0x0000000000057919 */ /* 0x000eec0000002500 */
[----:B------:R-:W4:Y:S08]  /*0050*/  LDC.64 R8, c[0x0][0x210] ;  /* 0x00008400ff087b82 */ /* 0x000f300000000a00 */
[----:B------:R-:W5:Y:S08]  /*0060*/  LDC.64 R14, c[0x0][0x218] ;  /* 0x00008600ff0e7b82 */ /* 0x000f700000000a00 */
[----:B------:R-:W5:Y:S01]  /*0070*/  LDC.64 R12, c[0x0][0x220] ;  /* 0x00008800ff0c7b82 */ /* 0x000f620000000a00 */
[----:B-1----:R-:W-:-:S07]  /*0080*/  SHF.L.U32 R0, R0, 0x1, RZ ;  /* 0x0000000100007819 */ /* 0x002fce00000006ff */
[----:B------:R-:W1:Y:S01]  /*0090*/  LDC.64 R18, c[0x0][0x228] ;  /* 0x00008a00ff127b82 */ /* 0x000e620000000a00 */
[----:B---3--:R-:W-:Y:S02]  /*00a0*/  SHF.R.S32.HI R3, RZ, 0x17, R5 ;  /* 0x00000017ff037819 */ /* 0x008fe40000011405 */
[----:B------:R-:W-:Y:S02]  /*00b0*/  LOP3.LUT R0, R0, 0xfe, RZ, 0xc0, !PT ;  /* 0x000000fe00007812 */ /* 0x000fe400078ec0ff */
[----:B------:R-:W-:Y:S02]  /*00c0*/  SGXT R3, R3, 0x1 ;  /* 0x000000010303781a */ /* 0x000fe40000000200 */
[----:B------:R-:W-:Y:S02]  /*00d0*/  LEA R0, R5, R0, 0x8 ;  /* 0x0000000005007211 */ /* 0x000fe400078e40ff */
[----:B------:R-:W3:Y:S02]  /*00e0*/  LDC.64 R4, c[0x0][0x238] ;  /* 0x00008e00ff047b82 */ /* 0x000ee40000000a00 */
[----:B------:R-:W-:-:S04]  /*00f0*/  LEA.HI R3, R3, R0, RZ, 0x8 ;  /* 0x0000000003037211 */ /* 0x000fc800078f40ff */
[----:B------:R-:W-:-:S04]  /*0100*/  SHF.R.S32.HI R3, RZ, 0x8, R3 ;  /* 0x00000008ff037819 */ /* 0x000fc80000011403 */
[----:B------:R-:W-:-:S04]  /*0110*/  LEA.HI R2, R3, R3, RZ, 0x2 ;  /* 0x0000000303027211 */ /* 0x000fc800078f10ff */
[----:B------:R-:W-:-:S04]  /*0120*/  LOP3.LUT R2, R2, 0xfffffffc, RZ, 0xc0, !PT ;  /* 0xfffffffc02027812 */ /* 0x000fc800078ec0ff */
[----:B------:R-:W-:Y:S02]  /*0130*/  IADD3 R7, R3, -R2, RZ ;  /* 0x8000000203077210 */ /* 0x000fe40007ffe0ff */
[----:B------:R-:W3:Y:S03]  /*0140*/  LDC.64 R2, c[0x0][0x240] ;  /* 0x00009000ff027b82 */ /* 0x000ee60000000a00 */
[----:B--2---:R-:W-:-:S05]  /*0150*/  IMAD.WIDE R16, R7, 0x4, R16 ;  /* 0x0000000407107825 */ /* 0x004fca00078e0210 */
[----:B------:R1:W2:Y:S01]  /*0160*/  LDG.E.EL R6, desc[UR4][R16.64] ;  /* 0x0000000410067981 */ /* 0x0002a2000c2e1900 */
[----:B----4-:R-:W-:-:S04]  /*0170*/  IMAD.WIDE R8, R0, 0x4, R8 ;  /* 0x0000000400087825 */ /* 0x010fc800078e0208 */
[C---:B-----5:R-:W-:Y:S02]  /*0180*/  IMAD.WIDE R14, R7.reuse, 0x4, R14 ;  /* 0x00000004070e7825 */ /* 0x060fe400078e020e */
[----:B------:R-:W4:Y:S02]  /*0190*/  LDG.E.64 R8, desc[UR4][R8.64] ;  /* 0x0000000408087981 */ /* 0x000f24000c1e1b00 */
[----:B0-----:R-:W-:Y:S02]  /*01a0*/  IMAD.WIDE R12, R0, 0x4, R12 ;  /* 0x00000004000c7825 */ /* 0x001fe400078e020c */
[----:B------:R0:W4:Y:S02]  /*01b0*/  LDG.E.EL R10, desc[UR4][R14.64] ;  /* 0x000000040e0a7981 */ /* 0x000124000c2e1900 */
[C---:B-1----:R-:W-:Y:S02]  /*01c0*/  IMAD.WIDE R16, R7.reuse, 0x4, R18 ;  /* 0x0000000407107825 */ /* 0x042fe400078e0212 */
[----:B------:R-:W5:Y:S02]  /*01d0*/  LDG.E.64 R12, desc[UR4][R12.64] ;  /* 0x000000040c0c7981 */ /* 0x000f64000c1e1b00 */
[----:B---3--:R-:W-:-:S02]  /*01e0*/  IMAD.WIDE R4, R7, 0x4, R4 ;  /* 0x0000000407047825 */ /* 0x008fc400078e0204 */
[----:B------:R-:W3:Y:S02]  /*01f0*/  LDG.E.EL R11, desc[UR4][R16.64] ;  /* 0x00000004100b7981 */ /* 0x000ee4000c2e1900 */
[----:B------:R-:W-:Y:S02]  /*0200*/  IMAD.WIDE R18, R7, 0x4, R2 ;  /* 0x0000000407127825 */ /* 0x000fe400078e0202 */
[----:B------:R4:W3:Y:S01]  /*0210*/  LDG.E.EL R4, desc[UR4][R4.64] ;  /* 0x0000000404047981 */ /* 0x0008e2000c2e1900 */
[----:B0-----:R-:W-:Y:S01]  /*0220*/  HFMA2.MMA R14, -RZ, RZ, 1.625, 0 ;  /* 0x3e800000ff0e7435 */ /* 0x001fe200000001ff */
[----:B------:R-:W0:Y:S02]  /*0230*/  LDC.64 R2, c[0x0][0x248] ;  /* 0x00009200ff027b82 */ /* 0x000e240000000a00 */
[----:B------:R-:W3:Y:S01]  /*0240*/  LDG.E.EL R19, desc[UR4][R18.64] ;  /* 0x0000000412137981 */ /* 0x000ee2000c2e1900 */
[----:B0-----:R-:W-:-:S04]  /*0250*/  IMAD.WIDE R2, R0, 0x4, R2 ;  /* 0x0000000400027825 */ /* 0x001fc800078e0202 */
[----:B--2---:R-:W-:-:S04]  /*0260*/  FADD R6, R6, 9.9999997473787516356e-06 ;  /* 0x3727c5ac06067421 */ /* 0x004fc80000000000 */
[----:B------:R-:W0:Y:S02]  /*0270*/  MUFU.SQRT R7, R6 ;  /* 0x0000000600077308 */ /* 0x000e240000002000 */
[C---:B0-----:R-:W-:Y:S02]  /*0280*/  FSETP.GT.AND P0, PT, R7.reuse, 8.50705917302346158658e+37, PT ;  /* 0x7e8000000700780b */ /* 0x041fe40003f04000 */
[----:B------:R-:W-:-:S11]  /*0290*/  FSETP.GEU.AND P1, PT, R7, 1.175494350822287508e-38, PT ;  /* 0x008000000700780b */ /* 0x000fd60003f2e000 */
[----:B------:R-:W-:-:S04]  /*02a0*/  @P0 FMUL R7, R7, 0.25 ;  /* 0x3e80000007070820 */ /* 0x000fc80000400000 */
[----:B------:R-:W-:-:S06]  /*02b0*/  @!P1 FMUL R7, R7, 16777216 ;  /* 0x4b80000007079820 */ /* 0x000fcc0000400000 */
[----:B------:R-:W0:Y:S01]  /*02c0*/  MUFU.RCP R7, R7 ;  /* 0x0000000700077308 */ /* 0x000e220000001000 */
[----:B------:R-:W-:Y:S01]  /*02d0*/  FSEL R14, R14, 1, P0 ;  /* 0x3f8000000e0e7808 */ /* 0x000fe20000000000 */
[--C-:B----4-:R-:W-:Y:S01]  /*02e0*/  FADD R5, R8, R10.reuse ;  /* 0x0000000a08057221 */ /* 0x110fe20000000000 */
[----:B------:R-:W-:-:S03]  /*02f0*/  FADD R10, R9, R10 ;  /* 0x0000000a090a7221 */ /* 0x000fc60000000000 */
[----:B------:R-:W-:Y:S01]  /*0300*/  @!P1 FMUL R14, R14, 16777216 ;  /* 0x4b8000000e0e9820 */ /* 0x000fe20000400000 */
[----:B-----5:R-:W-:Y:S01]  /*0310*/  FADD R12, R12, R5 ;  /* 0x000000050c0c7221 */ /* 0x020fe20000000000 */
[----:B------:R-:W-:-:S03]  /*0320*/  FADD R10, R13, R10 ;  /* 0x0000000a0d0a7221 */ /* 0x000fc60000000000 */
[C---:B---3--:R-:W-:Y:S01]  /*0330*/  FADD R12, -R11.reuse, R12 ;  /* 0x0000000c0b0c7221 */ /* 0x048fe20000000100 */
[----:B------:R-:W-:Y:S01]  /*0340*/  FADD R10, -R11, R10 ;  /* 0x0000000a0b0a7221 */ /* 0x000fe20000000100 */
[----:B0-----:R-:W-:-:S04]  /*0350*/  FMUL R5, R7, R14 ;  /* 0x0000000e07057220 */ /* 0x001fc80000400000 */
[-C--:B------:R-:W-:Y:S01]  /*0360*/  FMUL R12, R12, R5.reuse ;  /* 0x000000050c0c7220 */ /* 0x080fe20000400000 */
[----:B------:R-:W-:-:S03]  /*0370*/  FMUL R10, R10, R5 ;  /* 0x000000050a0a7220 */ /* 0x000fc60000400000 */
[C-C-:B------:R-:W-:Y:S01]  /*0380*/  FFMA R12, R4.reuse, R12, R19.reuse ;  /* 0x0000000c040c7223 */ /* 0x140fe20000000013 */
[----:B------:R-:W-:-:S04]  /*0390*/  FFMA R10, R4, R10, R19 ;  /* 0x0000000a040a7223 */ /* 0x000fc80000000013 */
[----:B------:R-:W-:Y:S02]  /*03a0*/  FSETP.GEU.AND P0, PT, R12, RZ, PT ;  /* 0x000000ff0c00720b */ /* 0x000fe40003f0e000 */
[----:B------:R-:W-:Y:S02]  /*03b0*/  FSETP.GEU.AND P1, PT, R10, RZ, PT ;  /* 0x000000ff0a00720b */ /* 0x000fe40003f2e000 */
[----:B------:R-:W-:Y:S02]  /*03c0*/  FSEL R12, R12, RZ, P0 ;  /* 0x000000ff0c0c7208 */ /* 0x000fe40000000000 */
[----:B------:R-:W-:-:S05]  /*03d0*/  FSEL R13, R10, RZ, P1 ;  /* 0x000000ff0a0d7208 */ /* 0x000fca0000800000 */
[----:B------:R-:W-:Y:S01]  /*03e0*/  STG.E.64 desc[UR4][R2.64], R12 ;  /* 0x0000000c02007986 */ /* 0x000fe2000c101b04 */
[----:B------:R-:W-:Y:S05]  /*03f0*/  EXIT ;  /* 0x000000000000794d */ /* 0x000fea0003800000 */
.L_x_0:
[----:B------:R-:W-:-:S00]  /*0400*/  BRA `(.L_x_0) ;  /* 0xfffffffc00fc7947 */ /* 0x000fc0000383ffff */
[----:B------:R-:W-:-:S00]  /*0410*/  NOP ;  /* 0x0000000000007918 */ /* 0x000fc00000000000 */
        /* <DEDUP_REMOVED lines=14> */
.L_x_1:


//--------------------- .nv.global.init           --------------------------
	.section	.nv.global.init,"aw",@progbits
.nv.global.init:
	.type		_$_str,@object
	.size		_$_str,(_$_str_$_2 - _$_str)
_$_str:
        /*0000*/ 	.byte	0x5f, 0x5f, 0x43, 0x55, 0x44, 0x41, 0x5f, 0x46, 0x54, 0x5a, 0x00
	.type		_$_str_$_2,@object
	.size		_$_str_$_2,(.L_1 - _$_str_$_2)
_$_str_$_2:
        /*000b*/ 	.byte	0x5f, 0x5f, 0x43, 0x55, 0x44, 0x41, 0x5f, 0x50, 0x52, 0x45, 0x43, 0x5f, 0x53, 0x51, 0x52, 0x54
        /*001b*/ 	.byte	0x00
.L_1:


//--------------------- .nv.constant0.triton_poi_fused__native_batch_norm_legit_no_training_add_convolution_relu_15 --------------------------
	.section	.nv.constant0.triton_poi_fused__native_batch_norm_legit_no_training_add_convolution_relu_15,"a",@progbits
	.sectionflags	@""
	.align	4
.nv.constant0.triton_poi_fused__native_batch_norm_legit_no_training_add_convolution_relu_15:
	.zero		596
